//
// Generated by NVIDIA NVVM Compiler
//
// Compiler Build ID: CL-36424714
// Cuda compilation tools, release 13.0, V13.0.88
// Based on NVVM 20.0.0
//

.version 9.0
.target sm_100
.address_size 64

	// .globl	_Z10init_inputPfi

.visible .entry _Z10init_inputPfi(
	.param .u64 .ptr .align 1 _Z10init_inputPfi_param_0,
	.param .u32 _Z10init_inputPfi_param_1
)
{
	.reg .pred 	%p<2>;
	.reg .b32 	%r<12>;
	.reg .b32 	%f<3>;
	.reg .b64 	%rd<5>;

	ld.param.u64 	%rd1, [_Z10init_inputPfi_param_0];
	ld.param.u32 	%r2, [_Z10init_inputPfi_param_1];
	mov.u32 	%r3, %ctaid.x;
	mov.u32 	%r4, %ntid.x;
	mov.u32 	%r5, %tid.x;
	mad.lo.s32 	%r1, %r3, %r4, %r5;
	setp.ge.s32 	%p1, %r1, %r2;
	@%p1 bra 	$L__BB0_2;
	cvta.to.global.u64 	%rd2, %rd1;
	mul.hi.s32 	%r6, %r1, 1216273925;
	shr.u32 	%r7, %r6, 31;
	shr.s32 	%r8, %r6, 5;
	add.s32 	%r9, %r8, %r7;
	mul.lo.s32 	%r10, %r9, 113;
	sub.s32 	%r11, %r1, %r10;
	cvt.rn.f32.s32 	%f1, %r11;
	fma.rn.f32 	%f2, %f1, 0f38D1B717, 0f3F800000;
	mul.wide.s32 	%rd3, %r1, 4;
	add.s64 	%rd4, %rd2, %rd3;
	st.global.f32 	[%rd4], %f2;
$L__BB0_2:
	ret;

}
	// .globl	_Z19warp_uniform_branchPKfPfii
.visible .entry _Z19warp_uniform_branchPKfPfii(
	.param .u64 .ptr .align 1 _Z19warp_uniform_branchPKfPfii_param_0,
	.param .u64 .ptr .align 1 _Z19warp_uniform_branchPKfPfii_param_1,
	.param .u32 _Z19warp_uniform_branchPKfPfii_param_2,
	.param .u32 _Z19warp_uniform_branchPKfPfii_param_3
)
{
	.reg .pred 	%p<7>;
	.reg .b32 	%r<16>;
	.reg .b32 	%f<12>;
	.reg .b64 	%rd<9>;

	ld.param.u64 	%rd1, [_Z19warp_uniform_branchPKfPfii_param_0];
	ld.param.u64 	%rd2, [_Z19warp_uniform_branchPKfPfii_param_1];
	ld.param.u32 	%r9, [_Z19warp_uniform_branchPKfPfii_param_2];
	ld.param.u32 	%r8, [_Z19warp_uniform_branchPKfPfii_param_3];
	mov.u32 	%r10, %ctaid.x;
	mov.u32 	%r11, %ntid.x;
	mov.u32 	%r12, %tid.x;
	mad.lo.s32 	%r1, %r10, %r11, %r12;
	setp.ge.s32 	%p1, %r1, %r9;
	@%p1 bra 	$L__BB1_9;
	cvta.to.global.u64 	%rd3, %rd1;
	and.b32  	%r13, %r1, 32;
	setp.eq.s32 	%p2, %r13, 0;
	mul.wide.s32 	%rd4, %r1, 4;
	add.s64 	%rd5, %rd3, %rd4;
	ld.global.f32 	%f11, [%rd5];
	@%p2 bra 	$L__BB1_5;
	setp.lt.s32 	%p3, %r8, 1;
	@%p3 bra 	$L__BB1_8;
	neg.s32 	%r15, %r8;
$L__BB1_4:
	.pragma "nounroll";
	fma.rn.f32 	%f7, %f11, 0f3F7FFFCE, 0f3649539C;
	fma.rn.f32 	%f11, %f7, 0f3F800019, 0f358637BD;
	add.s32 	%r15, %r15, 1;
	setp.ne.s32 	%p4, %r15, 0;
	@%p4 bra 	$L__BB1_4;
	bra.uni 	$L__BB1_8;
$L__BB1_5:
	setp.lt.s32 	%p5, %r8, 1;
	@%p5 bra 	$L__BB1_8;
	neg.s32 	%r14, %r8;
$L__BB1_7:
	.pragma "nounroll";
	fma.rn.f32 	%f8, %f11, 0f3F800008, 0f358637BD;
	fma.rn.f32 	%f11, %f8, 0f3F7FFFEF, 0f360637BD;
	add.s32 	%r14, %r14, 1;
	setp.eq.s32 	%p6, %r14, 0;
	@%p6 bra 	$L__BB1_8;
	bra.uni 	$L__BB1_7;
$L__BB1_8:
	cvta.to.global.u64 	%rd6, %rd2;
	add.s64 	%rd8, %rd6, %rd4;
	st.global.f32 	[%rd8], %f11;
$L__BB1_9:
	ret;

}


// ===== COMPILED SASS (sm_100) =====

	.target	sm_100

	.elftype	@"ET_EXEC"


//--------------------- .note.nv.tkinfo           --------------------------
	.section	.note.nv.tkinfo,"",@"SHT_NOTE"
	.sectionflags	@"SHF_NOTE_NV_TKINFO"
	.tkinfo
        /*0018*/ 	.word	0x00000002
        /*0030*/ 	.string	""
        /*0030*/ 	.string	"ptxas"
        /*0030*/ 	.string	"Cuda compilation tools, release 13.0, V13.0.88"
        /*0030*/ 	.string	"Build cuda_13.0.r13.0/compiler.36424714_0"
        /*0030*/ 	.string	"-arch sm_100 -m 64 "



//--------------------- .note.nv.cuinfo           --------------------------
	.section	.note.nv.cuinfo,"",@"SHT_NOTE"
	.sectionflags	@"SHF_NOTE_NV_CUINFO"
        /*0018*/ 	.short	0x0002
        /*001a*/ 	.short	0x0064
        /*001c*/ 	.short	0x0082
	.zero		2


//--------------------- .nv.info                  --------------------------
	.section	.nv.info,"",@"SHT_CUDA_INFO"
	.align	4


	//----- nvinfo : EIATTR_REGCOUNT
	.align		4
        /*0000*/ 	.byte	0x04, 0x2f
        /*0002*/ 	.short	(.L_1 - .L_0)
	.align		4
.L_0:
        /*0004*/ 	.word	index@(_Z10init_inputPfi)
        /*0008*/ 	.word	0x0000000a


	//----- nvinfo : EIATTR_FRAME_SIZE
	.align		4
.L_1:
        /*000c*/ 	.byte	0x04, 0x11
        /*000e*/ 	.short	(.L_3 - .L_2)
	.align		4
.L_2:
        /*0010*/ 	.word	index@(_Z10init_inputPfi)
        /*0014*/ 	.word	0x00000000


	//----- nvinfo : EIATTR_REGCOUNT
	.align		4
.L_3:
        /*0018*/ 	.byte	0x04, 0x2f
        /*001a*/ 	.short	(.L_5 - .L_4)
	.align		4
.L_4:
        /*001c*/ 	.word	index@(_Z19warp_uniform_branchPKfPfii)
        /*0020*/ 	.word	0x0000000a


	//----- nvinfo : EIATTR_FRAME_SIZE
	.align		4
.L_5:
        /*0024*/ 	.byte	0x04, 0x11
        /*0026*/ 	.short	(.L_7 - .L_6)
	.align		4
.L_6:
        /*0028*/ 	.word	index@(_Z19warp_uniform_branchPKfPfii)
        /*002c*/ 	.word	0x00000000


	//----- nvinfo : EIATTR_MIN_STACK_SIZE
	.align		4
.L_7:
        /*0030*/ 	.byte	0x04, 0x12
        /*0032*/ 	.short	(.L_9 - .L_8)
	.align		4
.L_8:
        /*0034*/ 	.word	index@(_Z19warp_uniform_branchPKfPfii)
        /*0038*/ 	.word	0x00000000


	//----- nvinfo : EIATTR_MIN_STACK_SIZE
	.align		4
.L_9:
        /*003c*/ 	.byte	0x04, 0x12
        /*003e*/ 	.short	(.L_11 - .L_10)
	.align		4
.L_10:
        /*0040*/ 	.word	index@(_Z10init_inputPfi)
        /*0044*/ 	.word	0x00000000
.L_11:


//--------------------- .nv.compat                --------------------------
	.section	.nv.compat,"",@"SHT_CUDA_COMPAT_INFO"
	.align	4
        /*0000*/ 	.byte	0x02, 0x09, 0x00, 0x00, 0x02, 0x02, 0x01, 0x00, 0x02, 0x05, 0x05, 0x00, 0x03, 0x07, 0x01, 0x01
        /*0010*/ 	.byte	0x02, 0x03, 0x00, 0x00, 0x02, 0x06, 0x01, 0x00, 0x04, 0x0b, 0x08, 0x00, 0x09, 0x00, 0x00, 0x00
        /*0020*/ 	.byte	0x00, 0x00, 0x00, 0x00


//--------------------- .nv.info._Z19warp_uniform_branchPKfPfii --------------------------
	.section	.nv.info._Z19warp_uniform_branchPKfPfii,"",@"SHT_CUDA_INFO"
	.sectionflags	@""
	.align	4


	//----- nvinfo : EIATTR_CUDA_API_VERSION
	.align		4
        /*0000*/ 	.byte	0x04, 0x37
        /*0002*/ 	.short	(.L_13 - .L_12)
.L_12:
        /*0004*/ 	.word	0x00000082


	//----- nvinfo : EIATTR_KPARAM_INFO
	.align		4
.L_13:
        /*0008*/ 	.byte	0x04, 0x17
        /*000a*/ 	.short	(.L_15 - .L_14)
.L_14:
        /*000c*/ 	.word	0x00000000
        /*0010*/ 	.short	0x0003
        /*0012*/ 	.short	0x0014
        /*0014*/ 	.byte	0x00, 0xf0, 0x11, 0x00


	//----- nvinfo : EIATTR_KPARAM_INFO
	.align		4
.L_15:
        /*0018*/ 	.byte	0x04, 0x17
        /*001a*/ 	.short	(.L_17 - .L_16)
.L_16:
        /*001c*/ 	.word	0x00000000
        /*0020*/ 	.short	0x0002
        /*0022*/ 	.short	0x0010
        /*0024*/ 	.byte	0x00, 0xf0, 0x11, 0x00


	//----- nvinfo : EIATTR_KPARAM_INFO
	.align		4
.L_17:
        /*0028*/ 	.byte	0x04, 0x17
        /*002a*/ 	.short	(.L_19 - .L_18)
.L_18:
        /*002c*/ 	.word	0x00000000
        /*0030*/ 	.short	0x0001
        /*0032*/ 	.short	0x0008
        /*0034*/ 	.byte	0x00, 0xf5, 0x21, 0x00


	//----- nvinfo : EIATTR_KPARAM_INFO
	.align		4
.L_19:
        /*0038*/ 	.byte	0x04, 0x17
        /*003a*/ 	.short	(.L_21 - .L_20)
.L_20:
        /*003c*/ 	.word	0x00000000
        /*0040*/ 	.short	0x0000
        /*0042*/ 	.short	0x0000
        /*0044*/ 	.byte	0x00, 0xf5, 0x21, 0x00


	//----- nvinfo : EIATTR_SPARSE_MMA_MASK
	.align		4
.L_21:
        /*0048*/ 	.byte	0x03, 0x50
        /*004a*/ 	.short	0x0000


	//----- nvinfo : EIATTR_MAXREG_COUNT
	.align		4
        /*004c*/ 	.byte	0x03, 0x1b
        /*004e*/ 	.short	0x00ff


	//----- nvinfo : EIATTR_MERCURY_ISA_VERSION
	.align		4
        /*0050*/ 	.byte	0x03, 0x5f
        /*0052*/ 	.short	0x0101


	//----- nvinfo : EIATTR_VRC_CTA_INIT_COUNT
	.align		4
        /*0054*/ 	.byte	0x02, 0x4a
	.zero		1
	.zero		1


	//----- nvinfo : EIATTR_EXIT_INSTR_OFFSETS
	.align		4
        /*0058*/ 	.byte	0x04, 0x1c
        /*005a*/ 	.short	(.L_23 - .L_22)


	//   ....[0]....
.L_22:
        /*005c*/ 	.word	0x00000070


	//   ....[1]....
        /*0060*/ 	.word	0x000002a0


	//----- nvinfo : EIATTR_CRS_STACK_SIZE
	.align		4
.L_23:
        /*0064*/ 	.byte	0x04, 0x1e
        /*0066*/ 	.short	(.L_25 - .L_24)
.L_24:
        /*0068*/ 	.word	0x00000000


	//----- nvinfo : EIATTR_CBANK_PARAM_SIZE
	.align		4
.L_25:
        /*006c*/ 	.byte	0x03, 0x19
        /*006e*/ 	.short	0x0018


	//----- nvinfo : EIATTR_PARAM_CBANK
	.align		4
        /*0070*/ 	.byte	0x04, 0x0a
        /*0072*/ 	.short	(.L_27 - .L_26)
	.align		4
.L_26:
        /*0074*/ 	.word	index@(.nv.constant0._Z19warp_uniform_branchPKfPfii)
        /*0078*/ 	.short	0x0380
        /*007a*/ 	.short	0x0018


	//----- nvinfo : EIATTR_SW_WAR
	.align		4
.L_27:
        /*007c*/ 	.byte	0x04, 0x36
        /*007e*/ 	.short	(.L_29 - .L_28)
.L_28:
        /*0080*/ 	.word	0x00000008
.L_29:


//--------------------- .nv.info._Z10init_inputPfi --------------------------
	.section	.nv.info._Z10init_inputPfi,"",@"SHT_CUDA_INFO"
	.sectionflags	@""
	.align	4


	//----- nvinfo : EIATTR_CUDA_API_VERSION
	.align		4
        /*0000*/ 	.byte	0x04, 0x37
        /*0002*/ 	.short	(.L_31 - .L_30)
.L_30:
        /*0004*/ 	.word	0x00000082


	//----- nvinfo : EIATTR_KPARAM_INFO
	.align		4
.L_31:
        /*0008*/ 	.byte	0x04, 0x17
        /*000a*/ 	.short	(.L_33 - .L_32)
.L_32:
        /*000c*/ 	.word	0x00000000
        /*0010*/ 	.short	0x0001
        /*0012*/ 	.short	0x0008
        /*0014*/ 	.byte	0x00, 0xf0, 0x11, 0x00


	//----- nvinfo : EIATTR_KPARAM_INFO
	.align		4
.L_33:
        /*0018*/ 	.byte	0x04, 0x17
        /*001a*/ 	.short	(.L_35 - .L_34)
.L_34:
        /*001c*/ 	.word	0x00000000
        /*0020*/ 	.short	0x0000
        /*0022*/ 	.short	0x0000
        /*0024*/ 	.byte	0x00, 0xf5, 0x21, 0x00


	//----- nvinfo : EIATTR_SPARSE_MMA_MASK
	.align		4
.L_35:
        /*0028*/ 	.byte	0x03, 0x50
        /*002a*/ 	.short	0x0000


	//----- nvinfo : EIATTR_MAXREG_COUNT
	.align		4
        /*002c*/ 	.byte	0x03, 0x1b
        /*002e*/ 	.short	0x00ff


	//----- nvinfo : EIATTR_MERCURY_ISA_VERSION
	.align		4
        /*0030*/ 	.byte	0x03, 0x5f
        /*0032*/ 	.short	0x0101


	//----- nvinfo : EIATTR_VRC_CTA_INIT_COUNT
	.align		4
        /*0034*/ 	.byte	0x02, 0x4a
	.zero		1
	.zero		1


	//----- nvinfo : EIATTR_EXIT_INSTR_OFFSETS
	.align		4
        /*0038*/ 	.byte	0x04, 0x1c
        /*003a*/ 	.short	(.L_37 - .L_36)


	//   ....[0]....
.L_36:
        /*003c*/ 	.word	0x00000070


	//   ....[1]....
        /*0040*/ 	.word	0x00000130


	//----- nvinfo : EIATTR_CBANK_PARAM_SIZE
	.align		4
.L_37:
        /*0044*/ 	.byte	0x03, 0x19
        /*0046*/ 	.short	0x000c


	//----- nvinfo : EIATTR_PARAM_CBANK
	.align		4
        /*0048*/ 	.byte	0x04, 0x0a
        /*004a*/ 	.short	(.L_39 - .L_38)
	.align		4
.L_38:
        /*004c*/ 	.word	index@(.nv.constant0._Z10init_inputPfi)
        /*0050*/ 	.short	0x0380
        /*0052*/ 	.short	0x000c


	//----- nvinfo : EIATTR_SW_WAR
	.align		4
.L_39:
        /*0054*/ 	.byte	0x04, 0x36
        /*0056*/ 	.short	(.L_41 - .L_40)
.L_40:
        /*0058*/ 	.word	0x00000008
.L_41:


//--------------------- .nv.callgraph             --------------------------
	.section	.nv.callgraph,"",@"SHT_CUDA_CALLGRAPH"
	.align	4
	.sectionentsize	8
	.align		4
        /*0000*/ 	.word	0x00000000
	.align		4
        /*0004*/ 	.word	0xffffffff
	.align		4
        /*0008*/ 	.word	0x00000000
	.align		4
        /*000c*/ 	.word	0xfffffffe
	.align		4
        /*0010*/ 	.word	0x00000000
	.align		4
        /*0014*/ 	.word	0xfffffffd
	.align		4
        /*0018*/ 	.word	0x00000000
	.align		4
        /*001c*/ 	.word	0xfffffffc


//--------------------- .text._Z19warp_uniform_branchPKfPfii --------------------------
	.section	.text._Z19warp_uniform_branchPKfPfii,"ax",@progbits
	.align	128
        .global         _Z19warp_uniform_branchPKfPfii
        .type           _Z19warp_uniform_branchPKfPfii,@function
        .size           _Z19warp_uniform_branchPKfPfii,(.L_x_7 - _Z19warp_uniform_branchPKfPfii)
        .other          _Z19warp_uniform_branchPKfPfii,@"STO_CUDA_ENTRY STV_DEFAULT"
_Z19warp_uniform_branchPKfPfii:
.text._Z19warp_uniform_branchPKfPfii:
[----:B------:R-:W-:Y:S01]  /*0000*/  LDC R1, c[0x0][0x37c] ;  /* 0x0000df00ff017b82 */ /* 0x000fe20000000800 */
[----:B------:R-:W0:Y:S07]  /*0010*/  S2R R0, SR_TID.X ;  /* 0x0000000000007919 */ /* 0x000e2e0000002100 */
[----:B------:R-:W0:Y:S01]  /*0020*/  S2UR UR4, SR_CTAID.X ;  /* 0x00000000000479c3 */ /* 0x000e220000002500 */
[----:B------:R-:W1:Y:S07]  /*0030*/  LDCU UR5, c[0x0][0x390] ;  /* 0x00007200ff0577ac */ /* 0x000e6e0008000800 */
[----:B------:R-:W0:Y:S02]  /*0040*/  LDC R5, c[0x0][0x360] ;  /* 0x0000d800ff057b82 */ /* 0x000e240000000800 */
[----:B0-----:R-:W-:-:S05]  /*0050*/  IMAD R5, R5, UR4, R0 ;  /* 0x0000000405057c24 */ /* 0x001fca000f8e0200 */
[----:B-1----:R-:W-:-:S13]  /*0060*/  ISETP.GE.AND P0, PT, R5, UR5, PT ;  /* 0x0000000505007c0c */ /* 0x002fda000bf06270 */
[----:B------:R-:W-:Y:S05]  /*0070*/  @P0 EXIT ;  /* 0x000000000000094d */ /* 0x000fea0003800000 */
[----:B------:R-:W0:Y:S01]  /*0080*/  LDC.64 R2, c[0x0][0x380] ;  /* 0x0000e000ff027b82 */ /* 0x000e220000000a00 */
[----:B------:R-:W1:Y:S01]  /*0090*/  LDCU.64 UR6, c[0x0][0x358] ;  /* 0x00006b00ff0677ac */ /* 0x000e620008000a00 */
[----:B0-----:R-:W-:-:S05]  /*00a0*/  IMAD.WIDE R2, R5, 0x4, R2 ;  /* 0x0000000405027825 */ /* 0x001fca00078e0202 */
[----:B-1----:R0:W5:Y:S01]  /*00b0*/  LDG.E R7, desc[UR6][R2.64] ;  /* 0x0000000602077981 */ /* 0x002162000c1e1900 */
[----:B------:R-:W-:Y:S01]  /*00c0*/  LOP3.LUT P0, RZ, R5, 0x20, RZ, 0xc0, !PT ;  /* 0x0000002005ff7812 */ /* 0x000fe2000780c0ff */
[----:B------:R-:W-:-:S12]  /*00d0*/  BSSY.RECONVERGENT B0, `(.L_x_0) ;  /* 0x0000019000007945 */ /* 0x000fd80003800200 */
[----:B0-----:R-:W-:Y:S05]  /*00e0*/  @!P0 BRA `(.L_x_1) ;  /* 0x0000000000308947 */ /* 0x001fea0003800000 */
[----:B------:R-:W0:Y:S02]  /*00f0*/  LDCU UR4, c[0x0][0x394] ;  /* 0x00007280ff0477ac */ /* 0x000e240008000800 */
[----:B0-----:R-:W-:-:S09]  /*0100*/  UISETP.GE.AND UP0, UPT, UR4, 0x1, UPT ;  /* 0x000000010400788c */ /* 0x001fd2000bf06270 */
[----:B------:R-:W-:Y:S05]  /*0110*/  BRA.U !UP0, `(.L_x_2) ;  /* 0x0000000108507547 */ /* 0x000fea000b800000 */
[----:B------:R-:W-:Y:S01]  /*0120*/  HFMA2 R2, -RZ, RZ, 1.875, 1.490116119384765625e-06 ;  /* 0x3f800019ff027431 */ /* 0x000fe200000001ff */
[----:B------:R-:W-:Y:S01]  /*0130*/  MOV R0, 0x3f7fffce ;  /* 0x3f7fffce00007802 */ /* 0x000fe20000000f00 */
[----:B------:R-:W-:-:S12]  /*0140*/  UIADD3 UR4, UPT, UPT, -UR4, URZ, URZ ;  /* 0x000000ff04047290 */ /* 0x000fd8000fffe1ff */
.L_x_3:
[----:B------:R-:W-:Y:S01]  /*0150*/  UIADD3 UR4, UPT, UPT, UR4, 0x1, URZ ;  /* 0x0000000104047890 */ /* 0x000fe2000fffe0ff */
[----:B-----5:R-:W-:-:S03]  /*0160*/  FFMA R7, R7, R0, 3.0000001061125658453e-06 ;  /* 0x3649539c07077423 */ /* 0x020fc60000000000 */
[----:B------:R-:W-:Y:S01]  /*0170*/  UISETP.NE.AND UP0, UPT, UR4, URZ, UPT ;  /* 0x000000ff0400728c */ /* 0x000fe2000bf05270 */
[----:B------:R-:W-:-:S08]  /*0180*/  FFMA R7, R7, R2, 9.9999999747524270788e-07 ;  /* 0x358637bd07077423 */ /* 0x000fd00000000002 */
[----:B------:R-:W-:Y:S05]  /*0190*/  BRA.U UP0, `(.L_x_3) ;  /* 0xfffffffd00ec7547 */ /* 0x000fea000b83ffff */
[----:B------:R-:W-:Y:S05]  /*01a0*/  BRA `(.L_x_2) ;  /* 0x00000000002c7947 */ /* 0x000fea0003800000 */
.L_x_1:
[----:B------:R-:W0:Y:S02]  /*01b0*/  LDCU UR4, c[0x0][0x394] ;  /* 0x00007280ff0477ac */ /* 0x000e240008000800 */
[----:B0-----:R-:W-:-:S09]  /*01c0*/  UISETP.GE.AND UP0, UPT, UR4, 0x1, UPT ;  /* 0x000000010400788c */ /* 0x001fd2000bf06270 */
[----:B------:R-:W-:Y:S05]  /*01d0*/  BRA.U !UP0, `(.L_x_2) ;  /* 0x0000000108207547 */ /* 0x000fea000b800000 */
[----:B------:R-:W-:Y:S01]  /*01e0*/  MOV R0, 0x3f800008 ;  /* 0x3f80000800007802 */ /* 0x000fe20000000f00 */
[----:B------:R-:W-:Y:S01]  /*01f0*/  UIADD3 UR4, UPT, UPT, -UR4, URZ, URZ ;  /* 0x000000ff04047290 */ /* 0x000fe2000fffe1ff */
[----:B------:R-:W-:-:S11]  /*0200*/  MOV R2, 0x3f7fffef ;  /* 0x3f7fffef00027802 */ /* 0x000fd60000000f00 */
.L_x_4:
[----:B------:R-:W-:Y:S01]  /*0210*/  UIADD3 UR4, UPT, UPT, UR4, 0x1, URZ ;  /* 0x0000000104047890 */ /* 0x000fe2000fffe0ff */
[----:B-----5:R-:W-:-:S03]  /*0220*/  FFMA R7, R7, R0, 9.9999999747524270788e-07 ;  /* 0x358637bd07077423 */ /* 0x020fc60000000000 */
[----:B------:R-:W-:Y:S01]  /*0230*/  UISETP.NE.AND UP0, UPT, UR4, URZ, UPT ;  /* 0x000000ff0400728c */ /* 0x000fe2000bf05270 */
[----:B------:R-:W-:-:S08]  /*0240*/  FFMA R7, R7, R2, 1.9999999949504854158e-06 ;  /* 0x360637bd07077423 */ /* 0x000fd00000000002 */
[----:B------:R-:W-:Y:S05]  /*0250*/  BRA.U UP0, `(.L_x_4) ;  /* 0xfffffffd00ec7547 */ /* 0x000fea000b83ffff */
.L_x_2:
[----:B------:R-:W-:Y:S05]  /*0260*/  BSYNC.RECONVERGENT B0 ;  /* 0x0000000000007941 */ /* 0x000fea0003800200 */
.L_x_0:
[----:B------:R-:W0:Y:S02]  /*0270*/  LDC.64 R2, c[0x0][0x388] ;  /* 0x0000e200ff027b82 */ /* 0x000e240000000a00 */
[----:B0-----:R-:W-:-:S05]  /*0280*/  IMAD.WIDE R2, R5, 0x4, R2 ;  /* 0x0000000405027825 */ /* 0x001fca00078e0202 */
[----:B-----5:R-:W-:Y:S01]  /*0290*/  STG.E desc[UR6][R2.64], R7 ;  /* 0x0000000702007986 */ /* 0x020fe2000c101906 */
[----:B------:R-:W-:Y:S05]  /*02a0*/  EXIT ;  /* 0x000000000000794d */ /* 0x000fea0003800000 */
.L_x_5:
[----:B------:R-:W-:-:S00]  /*02b0*/  BRA `(.L_x_5) ;  /* 0xfffffffc00fc7947 */ /* 0x000fc0000383ffff */
[----:B------:R-:W-:-:S00]  /*02c0*/  NOP ;  /* 0x0000000000007918 */ /* 0x000fc00000000000 */
        /* <DEDUP_REMOVED lines=11> */
.L_x_7:


//--------------------- .text._Z10init_inputPfi   --------------------------
	.section	.text._Z10init_inputPfi,"ax",@progbits
	.align	128
        .global         _Z10init_inputPfi
        .type           _Z10init_inputPfi,@function
        .size           _Z10init_inputPfi,(.L_x_8 - _Z10init_inputPfi)
        .other          _Z10init_inputPfi,@"STO_CUDA_ENTRY STV_DEFAULT"
_Z10init_inputPfi:
.text._Z10init_inputPfi:
        /* <DEDUP_REMOVED lines=9> */
[----:B------:R-:W-:Y:S01]  /*0090*/  IMAD.HI R0, R5, 0x487ede05, RZ ;  /* 0x487ede0505007827 */ /* 0x000fe200078e02ff */
[----:B------:R-:W1:Y:S04]  /*00a0*/  LDCU.64 UR4, c[0x0][0x358] ;  /* 0x00006b00ff0477ac */ /* 0x000e680008000a00 */
[----:B------:R-:W-:-:S04]  /*00b0*/  SHF.R.U32.HI R7, RZ, 0x1f, R0 ;  /* 0x0000001fff077819 */ /* 0x000fc80000011600 */
[----:B------:R-:W-:Y:S01]  /*00c0*/  LEA.HI.SX32 R0, R0, R7, 0x1b ;  /* 0x0000000700007211 */ /* 0x000fe200078fdaff */
[----:B------:R-:W-:-:S04]  /*00d0*/  HFMA2 R7, -RZ, RZ, 0.60205078125, -0.443115234375 ;  /* 0x38d1b717ff077431 */ /* 0x000fc800000001ff */
[----:B------:R-:W-:-:S05]  /*00e0*/  IMAD R0, R0, -0x71, R5 ;  /* 0xffffff8f00007824 */ /* 0x000fca00078e0205 */
[----:B------:R-:W-:Y:S01]  /*00f0*/  I2FP.F32.S32 R0, R0 ;  /* 0x0000000000007245 */ /* 0x000fe20000201400 */
[----:B0-----:R-:W-:-:S04]  /*0100*/  IMAD.WIDE R2, R5, 0x4, R2 ;  /* 0x0000000405027825 */ /* 0x001fc800078e0202 */
[----:B------:R-:W-:-:S05]  /*0110*/  FFMA R5, R0, R7, 1 ;  /* 0x3f80000000057423 */ /* 0x000fca0000000007 */
[----:B-1----:R-:W-:Y:S01]  /*0120*/  STG.E desc[UR4][R2.64], R5 ;  /* 0x0000000502007986 */ /* 0x002fe2000c101904 */
[----:B------:R-:W-:Y:S05]  /*0130*/  EXIT ;  /* 0x000000000000794d */ /* 0x000fea0003800000 */
.L_x_6:
        /* <DEDUP_REMOVED lines=12> */
.L_x_8:


//--------------------- .nv.shared.reserved.0     --------------------------
	.section	.nv.shared.reserved.0,"aw",@nobits
	.weak		__nv_reservedSMEM_offset_0_alias
	.size		__nv_reservedSMEM_offset_0_alias, 0, 64
	.other		__nv_reservedSMEM_offset_0_alias,@"STO_CUDA_RESERVED_SHARED STV_DEFAULT"
__nv_reservedSMEM_offset_0_alias:
	.zero		0
	.zero		64


//--------------------- .nv.constant0._Z19warp_uniform_branchPKfPfii --------------------------
	.section	.nv.constant0._Z19warp_uniform_branchPKfPfii,"a",@progbits
	.sectionflags	@""
	.align	4
.nv.constant0._Z19warp_uniform_branchPKfPfii:
	.zero		920


//--------------------- .nv.constant0._Z10init_inputPfi --------------------------
	.section	.nv.constant0._Z10init_inputPfi,"a",@progbits
	.sectionflags	@""
	.align	4
.nv.constant0._Z10init_inputPfi:
	.zero		908


//--------------------- SYMBOLS --------------------------

	.type		.nv.reservedSmem.offset0,@object
	.size		.nv.reservedSmem.offset0,0x4
